//
// Generated by NVIDIA NVVM Compiler
//
// Compiler Build ID: CL-36424714
// Cuda compilation tools, release 13.0, V13.0.88
// Based on NVVM 20.0.0
//

.version 9.0
.target sm_100
.address_size 64

	// .globl	_Z11ZerosToOnesPfiif

.visible .entry _Z11ZerosToOnesPfiif(
	.param .u64 .ptr .align 1 _Z11ZerosToOnesPfiif_param_0,
	.param .u32 _Z11ZerosToOnesPfiif_param_1,
	.param .u32 _Z11ZerosToOnesPfiif_param_2,
	.param .f32 _Z11ZerosToOnesPfiif_param_3
)
{
	.reg .pred 	%p<5>;
	.reg .b32 	%r<15>;
	.reg .b32 	%f<3>;
	.reg .b64 	%rd<5>;

	ld.param.u64 	%rd2, [_Z11ZerosToOnesPfiif_param_0];
	ld.param.u32 	%r4, [_Z11ZerosToOnesPfiif_param_1];
	ld.param.u32 	%r5, [_Z11ZerosToOnesPfiif_param_2];
	ld.param.f32 	%f1, [_Z11ZerosToOnesPfiif_param_3];
	mov.u32 	%r6, %ctaid.x;
	mov.u32 	%r7, %ntid.x;
	mov.u32 	%r8, %tid.x;
	mad.lo.s32 	%r1, %r6, %r7, %r8;
	mov.u32 	%r9, %ctaid.y;
	mov.u32 	%r10, %ntid.y;
	mov.u32 	%r11, %tid.y;
	mad.lo.s32 	%r12, %r9, %r10, %r11;
	setp.ge.s32 	%p1, %r1, %r4;
	setp.ge.s32 	%p2, %r12, %r5;
	or.pred  	%p3, %p1, %p2;
	@%p3 bra 	$L__BB0_3;
	cvta.to.global.u64 	%rd3, %rd2;
	mad.lo.s32 	%r13, %r5, %r1, %r12;
	mul.wide.s32 	%rd4, %r13, 4;
	add.s64 	%rd1, %rd3, %rd4;
	ld.global.f32 	%f2, [%rd1];
	setp.geu.f32 	%p4, %f2, %f1;
	@%p4 bra 	$L__BB0_3;
	mov.b32 	%r14, 1065353216;
	st.global.u32 	[%rd1], %r14;
$L__BB0_3:
	ret;

}
	// .globl	_Z10TileWDenomPfS_iii
.visible .entry _Z10TileWDenomPfS_iii(
	.param .u64 .ptr .align 1 _Z10TileWDenomPfS_iii_param_0,
	.param .u64 .ptr .align 1 _Z10TileWDenomPfS_iii_param_1,
	.param .u32 _Z10TileWDenomPfS_iii_param_2,
	.param .u32 _Z10TileWDenomPfS_iii_param_3,
	.param .u32 _Z10TileWDenomPfS_iii_param_4
)
{
	.reg .pred 	%p<13>;
	.reg .b32 	%r<47>;
	.reg .b32 	%f<2>;
	.reg .b64 	%rd<29>;

	ld.param.u64 	%rd2, [_Z10TileWDenomPfS_iii_param_0];
	ld.param.u64 	%rd3, [_Z10TileWDenomPfS_iii_param_1];
	ld.param.u32 	%r23, [_Z10TileWDenomPfS_iii_param_2];
	ld.param.u32 	%r21, [_Z10TileWDenomPfS_iii_param_3];
	ld.param.u32 	%r24, [_Z10TileWDenomPfS_iii_param_4];
	cvta.to.global.u64 	%rd1, %rd3;
	mov.u32 	%r25, %ctaid.x;
	mov.u32 	%r26, %ntid.x;
	mov.u32 	%r27, %tid.x;
	mad.lo.s32 	%r1, %r25, %r26, %r27;
	mov.u32 	%r28, %ctaid.y;
	mov.u32 	%r29, %ntid.y;
	mul.lo.s32 	%r2, %r28, %r29;
	mov.u32 	%r3, %tid.y;
	add.s32 	%r30, %r2, %r3;
	setp.ge.s32 	%p1, %r1, %r23;
	setp.ge.s32 	%p2, %r30, %r24;
	or.pred  	%p3, %p1, %p2;
	@%p3 bra 	$L__BB1_13;
	cvta.to.global.u64 	%rd4, %rd2;
	mad.lo.s32 	%r31, %r24, %r1, %r30;
	mul.wide.s32 	%rd5, %r31, 4;
	add.s64 	%rd6, %rd4, %rd5;
	ld.global.f32 	%f1, [%rd6];
	setp.lt.s32 	%p4, %r21, 1;
	@%p4 bra 	$L__BB1_13;
	mul.lo.s32 	%r5, %r21, %r1;
	and.b32  	%r6, %r21, 7;
	setp.lt.u32 	%p5, %r21, 8;
	mov.b32 	%r45, 0;
	@%p5 bra 	$L__BB1_5;
	and.b32  	%r45, %r21, 2147483640;
	neg.s32 	%r43, %r45;
	mul.lo.s32 	%r33, %r24, %r21;
	mad.lo.s32 	%r34, %r33, %r1, %r3;
	add.s32 	%r42, %r34, %r2;
	shl.b32 	%r10, %r24, 3;
	mul.wide.s32 	%rd9, %r24, 4;
$L__BB1_4:
	.pragma "nounroll";
	mul.wide.s32 	%rd7, %r42, 4;
	add.s64 	%rd8, %rd1, %rd7;
	st.global.f32 	[%rd8], %f1;
	add.s64 	%rd10, %rd8, %rd9;
	st.global.f32 	[%rd10], %f1;
	add.s64 	%rd11, %rd10, %rd9;
	st.global.f32 	[%rd11], %f1;
	add.s64 	%rd12, %rd11, %rd9;
	st.global.f32 	[%rd12], %f1;
	add.s64 	%rd13, %rd12, %rd9;
	st.global.f32 	[%rd13], %f1;
	add.s64 	%rd14, %rd13, %rd9;
	st.global.f32 	[%rd14], %f1;
	add.s64 	%rd15, %rd14, %rd9;
	st.global.f32 	[%rd15], %f1;
	add.s64 	%rd16, %rd15, %rd9;
	st.global.f32 	[%rd16], %f1;
	add.s32 	%r43, %r43, 8;
	add.s32 	%r42, %r42, %r10;
	setp.ne.s32 	%p6, %r43, 0;
	@%p6 bra 	$L__BB1_4;
$L__BB1_5:
	setp.eq.s32 	%p7, %r6, 0;
	@%p7 bra 	$L__BB1_13;
	and.b32  	%r16, %r21, 3;
	setp.lt.u32 	%p8, %r6, 4;
	@%p8 bra 	$L__BB1_8;
	add.s32 	%r35, %r45, %r5;
	mad.lo.s32 	%r36, %r35, %r24, %r30;
	mul.wide.s32 	%rd17, %r36, 4;
	add.s64 	%rd18, %rd1, %rd17;
	st.global.f32 	[%rd18], %f1;
	mul.wide.s32 	%rd19, %r24, 4;
	add.s64 	%rd20, %rd18, %rd19;
	st.global.f32 	[%rd20], %f1;
	add.s64 	%rd21, %rd20, %rd19;
	st.global.f32 	[%rd21], %f1;
	add.s64 	%rd22, %rd21, %rd19;
	st.global.f32 	[%rd22], %f1;
	add.s32 	%r45, %r45, 4;
$L__BB1_8:
	setp.eq.s32 	%p9, %r16, 0;
	@%p9 bra 	$L__BB1_13;
	setp.eq.s32 	%p10, %r16, 1;
	@%p10 bra 	$L__BB1_11;
	add.s32 	%r37, %r45, %r5;
	mad.lo.s32 	%r38, %r37, %r24, %r30;
	mul.wide.s32 	%rd23, %r38, 4;
	add.s64 	%rd24, %rd1, %rd23;
	st.global.f32 	[%rd24], %f1;
	mul.wide.s32 	%rd25, %r24, 4;
	add.s64 	%rd26, %rd24, %rd25;
	st.global.f32 	[%rd26], %f1;
	add.s32 	%r45, %r45, 2;
$L__BB1_11:
	and.b32  	%r39, %r21, 1;
	setp.eq.b32 	%p11, %r39, 1;
	not.pred 	%p12, %p11;
	@%p12 bra 	$L__BB1_13;
	add.s32 	%r40, %r45, %r5;
	mad.lo.s32 	%r41, %r40, %r24, %r30;
	mul.wide.s32 	%rd27, %r41, 4;
	add.s64 	%rd28, %rd1, %rd27;
	st.global.f32 	[%rd28], %f1;
$L__BB1_13:
	ret;

}
	// .globl	_Z10TileHDenomPfS_iii
.visible .entry _Z10TileHDenomPfS_iii(
	.param .u64 .ptr .align 1 _Z10TileHDenomPfS_iii_param_0,
	.param .u64 .ptr .align 1 _Z10TileHDenomPfS_iii_param_1,
	.param .u32 _Z10TileHDenomPfS_iii_param_2,
	.param .u32 _Z10TileHDenomPfS_iii_param_3,
	.param .u32 _Z10TileHDenomPfS_iii_param_4
)
{
	.reg .pred 	%p<13>;
	.reg .b32 	%r<39>;
	.reg .b32 	%f<2>;
	.reg .b64 	%rd<16>;

	ld.param.u64 	%rd3, [_Z10TileHDenomPfS_iii_param_0];
	ld.param.u64 	%rd4, [_Z10TileHDenomPfS_iii_param_1];
	ld.param.u32 	%r20, [_Z10TileHDenomPfS_iii_param_2];
	ld.param.u32 	%r21, [_Z10TileHDenomPfS_iii_param_3];
	ld.param.u32 	%r19, [_Z10TileHDenomPfS_iii_param_4];
	cvta.to.global.u64 	%rd1, %rd4;
	mov.u32 	%r22, %ctaid.x;
	mov.u32 	%r23, %ntid.x;
	mov.u32 	%r24, %tid.x;
	mad.lo.s32 	%r1, %r22, %r23, %r24;
	mov.u32 	%r25, %ctaid.y;
	mov.u32 	%r26, %ntid.y;
	mov.u32 	%r27, %tid.y;
	mad.lo.s32 	%r28, %r25, %r26, %r27;
	setp.ge.s32 	%p1, %r1, %r20;
	setp.ge.s32 	%p2, %r28, %r21;
	or.pred  	%p3, %p1, %p2;
	@%p3 bra 	$L__BB2_13;
	cvta.to.global.u64 	%rd5, %rd3;
	mad.lo.s32 	%r3, %r21, %r1, %r28;
	mul.wide.s32 	%rd6, %r3, 4;
	add.s64 	%rd7, %rd5, %rd6;
	ld.global.f32 	%f1, [%rd7];
	setp.lt.s32 	%p4, %r19, 1;
	@%p4 bra 	$L__BB2_13;
	mul.lo.s32 	%r4, %r3, %r19;
	and.b32  	%r5, %r19, 7;
	setp.lt.u32 	%p5, %r19, 8;
	mov.b32 	%r37, 0;
	@%p5 bra 	$L__BB2_5;
	and.b32  	%r37, %r19, 2147483640;
	neg.s32 	%r35, %r37;
	add.s64 	%rd2, %rd1, 16;
	mov.u32 	%r34, %r4;
$L__BB2_4:
	.pragma "nounroll";
	mul.wide.s32 	%rd8, %r34, 4;
	add.s64 	%rd9, %rd2, %rd8;
	st.global.f32 	[%rd9+-16], %f1;
	st.global.f32 	[%rd9+-12], %f1;
	st.global.f32 	[%rd9+-8], %f1;
	st.global.f32 	[%rd9+-4], %f1;
	st.global.f32 	[%rd9], %f1;
	st.global.f32 	[%rd9+4], %f1;
	st.global.f32 	[%rd9+8], %f1;
	st.global.f32 	[%rd9+12], %f1;
	add.s32 	%r35, %r35, 8;
	add.s32 	%r34, %r34, 8;
	setp.ne.s32 	%p6, %r35, 0;
	@%p6 bra 	$L__BB2_4;
$L__BB2_5:
	setp.eq.s32 	%p7, %r5, 0;
	@%p7 bra 	$L__BB2_13;
	and.b32  	%r13, %r19, 3;
	setp.lt.u32 	%p8, %r5, 4;
	@%p8 bra 	$L__BB2_8;
	add.s32 	%r30, %r37, %r4;
	mul.wide.s32 	%rd10, %r30, 4;
	add.s64 	%rd11, %rd1, %rd10;
	st.global.f32 	[%rd11], %f1;
	st.global.f32 	[%rd11+4], %f1;
	st.global.f32 	[%rd11+8], %f1;
	st.global.f32 	[%rd11+12], %f1;
	add.s32 	%r37, %r37, 4;
$L__BB2_8:
	setp.eq.s32 	%p9, %r13, 0;
	@%p9 bra 	$L__BB2_13;
	setp.eq.s32 	%p10, %r13, 1;
	@%p10 bra 	$L__BB2_11;
	add.s32 	%r31, %r37, %r4;
	mul.wide.s32 	%rd12, %r31, 4;
	add.s64 	%rd13, %rd1, %rd12;
	st.global.f32 	[%rd13], %f1;
	st.global.f32 	[%rd13+4], %f1;
	add.s32 	%r37, %r37, 2;
$L__BB2_11:
	and.b32  	%r32, %r19, 1;
	setp.eq.b32 	%p11, %r32, 1;
	not.pred 	%p12, %p11;
	@%p12 bra 	$L__BB2_13;
	add.s32 	%r33, %r37, %r4;
	mul.wide.s32 	%rd14, %r33, 4;
	add.s64 	%rd15, %rd1, %rd14;
	st.global.f32 	[%rd15], %f1;
$L__BB2_13:
	ret;

}


// ===== COMPILED SASS (sm_100) =====

	.target	sm_100

	.elftype	@"ET_EXEC"


//--------------------- .note.nv.tkinfo           --------------------------
	.section	.note.nv.tkinfo,"",@"SHT_NOTE"
	.sectionflags	@"SHF_NOTE_NV_TKINFO"
	.tkinfo
        /*0018*/ 	.word	0x00000002
        /*0030*/ 	.string	""
        /*0030*/ 	.string	"ptxas"
        /*0030*/ 	.string	"Cuda compilation tools, release 13.0, V13.0.88"
        /*0030*/ 	.string	"Build cuda_13.0.r13.0/compiler.36424714_0"
        /*0030*/ 	.string	"-arch sm_100 -m 64 "



//--------------------- .note.nv.cuinfo           --------------------------
	.section	.note.nv.cuinfo,"",@"SHT_NOTE"
	.sectionflags	@"SHF_NOTE_NV_CUINFO"
        /*0018*/ 	.short	0x0002
        /*001a*/ 	.short	0x0064
        /*001c*/ 	.short	0x0082
	.zero		2


//--------------------- .nv.info                  --------------------------
	.section	.nv.info,"",@"SHT_CUDA_INFO"
	.align	4


	//----- nvinfo : EIATTR_REGCOUNT
	.align		4
        /*0000*/ 	.byte	0x04, 0x2f
        /*0002*/ 	.short	(.L_1 - .L_0)
	.align		4
.L_0:
        /*0004*/ 	.word	index@(_Z11ZerosToOnesPfiif)
        /*0008*/ 	.word	0x00000008


	//----- nvinfo : EIATTR_FRAME_SIZE
	.align		4
.L_1:
        /*000c*/ 	.byte	0x04, 0x11
        /*000e*/ 	.short	(.L_3 - .L_2)
	.align		4
.L_2:
        /*0010*/ 	.word	index@(_Z11ZerosToOnesPfiif)
        /*0014*/ 	.word	0x00000000


	//----- nvinfo : EIATTR_REGCOUNT
	.align		4
.L_3:
        /*0018*/ 	.byte	0x04, 0x2f
        /*001a*/ 	.short	(.L_5 - .L_4)
	.align		4
.L_4:
        /*001c*/ 	.word	index@(_Z10TileWDenomPfS_iii)
        /*0020*/ 	.word	0x0000001e


	//----- nvinfo : EIATTR_FRAME_SIZE
	.align		4
.L_5:
        /*0024*/ 	.byte	0x04, 0x11
        /*0026*/ 	.short	(.L_7 - .L_6)
	.align		4
.L_6:
        /*0028*/ 	.word	index@(_Z10TileWDenomPfS_iii)
        /*002c*/ 	.word	0x00000000


	//----- nvinfo : EIATTR_REGCOUNT
	.align		4
.L_7:
        /*0030*/ 	.byte	0x04, 0x2f
        /*0032*/ 	.short	(.L_9 - .L_8)
	.align		4
.L_8:
        /*0034*/ 	.word	index@(_Z10TileHDenomPfS_iii)
        /*0038*/ 	.word	0x0000000c


	//----- nvinfo : EIATTR_FRAME_SIZE
	.align		4
.L_9:
        /*003c*/ 	.byte	0x04, 0x11
        /*003e*/ 	.short	(.L_11 - .L_10)
	.align		4
.L_10:
        /*0040*/ 	.word	index@(_Z10TileHDenomPfS_iii)
        /*0044*/ 	.word	0x00000000


	//----- nvinfo : EIATTR_MIN_STACK_SIZE
	.align		4
.L_11:
        /*0048*/ 	.byte	0x04, 0x12
        /*004a*/ 	.short	(.L_13 - .L_12)
	.align		4
.L_12:
        /*004c*/ 	.word	index@(_Z10TileHDenomPfS_iii)
        /*0050*/ 	.word	0x00000000


	//----- nvinfo : EIATTR_MIN_STACK_SIZE
	.align		4
.L_13:
        /*0054*/ 	.byte	0x04, 0x12
        /*0056*/ 	.short	(.L_15 - .L_14)
	.align		4
.L_14:
        /*0058*/ 	.word	index@(_Z10TileWDenomPfS_iii)
        /*005c*/ 	.word	0x00000000


	//----- nvinfo : EIATTR_MIN_STACK_SIZE
	.align		4
.L_15:
        /*0060*/ 	.byte	0x04, 0x12
        /*0062*/ 	.short	(.L_17 - .L_16)
	.align		4
.L_16:
        /*0064*/ 	.word	index@(_Z11ZerosToOnesPfiif)
        /*0068*/ 	.word	0x00000000
.L_17:


//--------------------- .nv.compat                --------------------------
	.section	.nv.compat,"",@"SHT_CUDA_COMPAT_INFO"
	.align	4
        /*0000*/ 	.byte	0x02, 0x09, 0x00, 0x00, 0x02, 0x02, 0x01, 0x00, 0x02, 0x05, 0x05, 0x00, 0x03, 0x07, 0x01, 0x01
        /*0010*/ 	.byte	0x02, 0x03, 0x00, 0x00, 0x02, 0x06, 0x01, 0x00, 0x04, 0x0b, 0x08, 0x00, 0x09, 0x00, 0x00, 0x00
        /*0020*/ 	.byte	0x00, 0x00, 0x00, 0x00


//--------------------- .nv.info._Z10TileHDenomPfS_iii --------------------------
	.section	.nv.info._Z10TileHDenomPfS_iii,"",@"SHT_CUDA_INFO"
	.sectionflags	@""
	.align	4


	//----- nvinfo : EIATTR_CUDA_API_VERSION
	.align		4
        /*0000*/ 	.byte	0x04, 0x37
        /*0002*/ 	.short	(.L_19 - .L_18)
.L_18:
        /*0004*/ 	.word	0x00000082


	//----- nvinfo : EIATTR_KPARAM_INFO
	.align		4
.L_19:
        /*0008*/ 	.byte	0x04, 0x17
        /*000a*/ 	.short	(.L_21 - .L_20)
.L_20:
        /*000c*/ 	.word	0x00000000
        /*0010*/ 	.short	0x0004
        /*0012*/ 	.short	0x0018
        /*0014*/ 	.byte	0x00, 0xf0, 0x11, 0x00


	//----- nvinfo : EIATTR_KPARAM_INFO
	.align		4
.L_21:
        /*0018*/ 	.byte	0x04, 0x17
        /*001a*/ 	.short	(.L_23 - .L_22)
.L_22:
        /*001c*/ 	.word	0x00000000
        /*0020*/ 	.short	0x0003
        /*0022*/ 	.short	0x0014
        /*0024*/ 	.byte	0x00, 0xf0, 0x11, 0x00


	//----- nvinfo : EIATTR_KPARAM_INFO
	.align		4
.L_23:
        /*0028*/ 	.byte	0x04, 0x17
        /*002a*/ 	.short	(.L_25 - .L_24)
.L_24:
        /*002c*/ 	.word	0x00000000
        /*0030*/ 	.short	0x0002
        /*0032*/ 	.short	0x0010
        /*0034*/ 	.byte	0x00, 0xf0, 0x11, 0x00


	//----- nvinfo : EIATTR_KPARAM_INFO
	.align		4
.L_25:
        /*0038*/ 	.byte	0x04, 0x17
        /*003a*/ 	.short	(.L_27 - .L_26)
.L_26:
        /*003c*/ 	.word	0x00000000
        /*0040*/ 	.short	0x0001
        /*0042*/ 	.short	0x0008
        /*0044*/ 	.byte	0x00, 0xf5, 0x21, 0x00


	//----- nvinfo : EIATTR_KPARAM_INFO
	.align		4
.L_27:
        /*0048*/ 	.byte	0x04, 0x17
        /*004a*/ 	.short	(.L_29 - .L_28)
.L_28:
        /*004c*/ 	.word	0x00000000
        /*0050*/ 	.short	0x0000
        /*0052*/ 	.short	0x0000
        /*0054*/ 	.byte	0x00, 0xf5, 0x21, 0x00


	//----- nvinfo : EIATTR_SPARSE_MMA_MASK
	.align		4
.L_29:
        /*0058*/ 	.byte	0x03, 0x50
        /*005a*/ 	.short	0x0000


	//----- nvinfo : EIATTR_MAXREG_COUNT
	.align		4
        /*005c*/ 	.byte	0x03, 0x1b
        /*005e*/ 	.short	0x00ff


	//----- nvinfo : EIATTR_MERCURY_ISA_VERSION
	.align		4
        /*0060*/ 	.byte	0x03, 0x5f
        /*0062*/ 	.short	0x0101


	//----- nvinfo : EIATTR_VRC_CTA_INIT_COUNT
	.align		4
        /*0064*/ 	.byte	0x02, 0x4a
	.zero		1
	.zero		1


	//----- nvinfo : EIATTR_EXIT_INSTR_OFFSETS
	.align		4
        /*0068*/ 	.byte	0x04, 0x1c
        /*006a*/ 	.short	(.L_31 - .L_30)


	//   ....[0]....
.L_30:
        /*006c*/ 	.word	0x000000c0


	//   ....[1]....
        /*0070*/ 	.word	0x00000100


	//   ....[2]....
        /*0074*/ 	.word	0x00000300


	//   ....[3]....
        /*0078*/ 	.word	0x000003d0


	//   ....[4]....
        /*007c*/ 	.word	0x00000460


	//   ....[5]....
        /*0080*/ 	.word	0x000004c0


	//----- nvinfo : EIATTR_CBANK_PARAM_SIZE
	.align		4
.L_31:
        /*0084*/ 	.byte	0x03, 0x19
        /*0086*/ 	.short	0x001c


	//----- nvinfo : EIATTR_PARAM_CBANK
	.align		4
        /*0088*/ 	.byte	0x04, 0x0a
        /*008a*/ 	.short	(.L_33 - .L_32)
	.align		4
.L_32:
        /*008c*/ 	.word	index@(.nv.constant0._Z10TileHDenomPfS_iii)
        /*0090*/ 	.short	0x0380
        /*0092*/ 	.short	0x001c


	//----- nvinfo : EIATTR_SW_WAR
	.align		4
.L_33:
        /*0094*/ 	.byte	0x04, 0x36
        /*0096*/ 	.short	(.L_35 - .L_34)
.L_34:
        /*0098*/ 	.word	0x00000008
.L_35:


//--------------------- .nv.info._Z10TileWDenomPfS_iii --------------------------
	.section	.nv.info._Z10TileWDenomPfS_iii,"",@"SHT_CUDA_INFO"
	.sectionflags	@""
	.align	4


	//----- nvinfo : EIATTR_CUDA_API_VERSION
	.align		4
        /*0000*/ 	.byte	0x04, 0x37
        /*0002*/ 	.short	(.L_37 - .L_36)
.L_36:
        /*0004*/ 	.word	0x00000082


	//----- nvinfo : EIATTR_KPARAM_INFO
	.align		4
.L_37:
        /*0008*/ 	.byte	0x04, 0x17
        /*000a*/ 	.short	(.L_39 - .L_38)
.L_38:
        /*000c*/ 	.word	0x00000000
        /*0010*/ 	.short	0x0004
        /*0012*/ 	.short	0x0018
        /*0014*/ 	.byte	0x00, 0xf0, 0x11, 0x00


	//----- nvinfo : EIATTR_KPARAM_INFO
	.align		4
.L_39:
        /*0018*/ 	.byte	0x04, 0x17
        /*001a*/ 	.short	(.L_41 - .L_40)
.L_40:
        /*001c*/ 	.word	0x00000000
        /*0020*/ 	.short	0x0003
        /*0022*/ 	.short	0x0014
        /*0024*/ 	.byte	0x00, 0xf0, 0x11, 0x00


	//----- nvinfo : EIATTR_KPARAM_INFO
	.align		4
.L_41:
        /*0028*/ 	.byte	0x04, 0x17
        /*002a*/ 	.short	(.L_43 - .L_42)
.L_42:
        /*002c*/ 	.word	0x00000000
        /*0030*/ 	.short	0x0002
        /*0032*/ 	.short	0x0010
        /*0034*/ 	.byte	0x00, 0xf0, 0x11, 0x00


	//----- nvinfo : EIATTR_KPARAM_INFO
	.align		4
.L_43:
        /*0038*/ 	.byte	0x04, 0x17
        /*003a*/ 	.short	(.L_45 - .L_44)
.L_44:
        /*003c*/ 	.word	0x00000000
        /*0040*/ 	.short	0x0001
        /*0042*/ 	.short	0x0008
        /*0044*/ 	.byte	0x00, 0xf5, 0x21, 0x00


	//----- nvinfo : EIATTR_KPARAM_INFO
	.align		4
.L_45:
        /*0048*/ 	.byte	0x04, 0x17
        /*004a*/ 	.short	(.L_47 - .L_46)
.L_46:
        /*004c*/ 	.word	0x00000000
        /*0050*/ 	.short	0x0000
        /*0052*/ 	.short	0x0000
        /*0054*/ 	.byte	0x00, 0xf5, 0x21, 0x00


	//----- nvinfo : EIATTR_SPARSE_MMA_MASK
	.align		4
.L_47:
        /*0058*/ 	.byte	0x03, 0x50
        /*005a*/ 	.short	0x0000


	//----- nvinfo : EIATTR_MAXREG_COUNT
	.align		4
        /*005c*/ 	.byte	0x03, 0x1b
        /*005e*/ 	.short	0x00ff


	//----- nvinfo : EIATTR_MERCURY_ISA_VERSION
	.align		4
        /*0060*/ 	.byte	0x03, 0x5f
        /*0062*/ 	.short	0x0101


	//----- nvinfo : EIATTR_VRC_CTA_INIT_COUNT
	.align		4
        /*0064*/ 	.byte	0x02, 0x4a
	.zero		1
	.zero		1


	//----- nvinfo : EIATTR_EXIT_INSTR_OFFSETS
	.align		4
        /*0068*/ 	.byte	0x04, 0x1c
        /*006a*/ 	.short	(.L_49 - .L_48)


	//   ....[0]....
.L_48:
        /*006c*/ 	.word	0x000000e0


	//   ....[1]....
        /*0070*/ 	.word	0x00000120


	//   ....[2]....
        /*0074*/ 	.word	0x00000360


	//   ....[3]....
        /*0078*/ 	.word	0x00000470


	//   ....[4]....
        /*007c*/ 	.word	0x00000540


	//   ....[5]....
        /*0080*/ 	.word	0x000005a0


	//----- nvinfo : EIATTR_CBANK_PARAM_SIZE
	.align		4
.L_49:
        /*0084*/ 	.byte	0x03, 0x19
        /*0086*/ 	.short	0x001c


	//----- nvinfo : EIATTR_PARAM_CBANK
	.align		4
        /*0088*/ 	.byte	0x04, 0x0a
        /*008a*/ 	.short	(.L_51 - .L_50)
	.align		4
.L_50:
        /*008c*/ 	.word	index@(.nv.constant0._Z10TileWDenomPfS_iii)
        /*0090*/ 	.short	0x0380
        /*0092*/ 	.short	0x001c


	//----- nvinfo : EIATTR_SW_WAR
	.align		4
.L_51:
        /*0094*/ 	.byte	0x04, 0x36
        /*0096*/ 	.short	(.L_53 - .L_52)
.L_52:
        /*0098*/ 	.word	0x00000008
.L_53:


//--------------------- .nv.info._Z11ZerosToOnesPfiif --------------------------
	.section	.nv.info._Z11ZerosToOnesPfiif,"",@"SHT_CUDA_INFO"
	.sectionflags	@""
	.align	4


	//----- nvinfo : EIATTR_CUDA_API_VERSION
	.align		4
        /*0000*/ 	.byte	0x04, 0x37
        /*0002*/ 	.short	(.L_55 - .L_54)
.L_54:
        /*0004*/ 	.word	0x00000082


	//----- nvinfo : EIATTR_KPARAM_INFO
	.align		4
.L_55:
        /*0008*/ 	.byte	0x04, 0x17
        /*000a*/ 	.short	(.L_57 - .L_56)
.L_56:
        /*000c*/ 	.word	0x00000000
        /*0010*/ 	.short	0x0003
        /*0012*/ 	.short	0x0010
        /*0014*/ 	.byte	0x00, 0xf0, 0x11, 0x00


	//----- nvinfo : EIATTR_KPARAM_INFO
	.align		4
.L_57:
        /*0018*/ 	.byte	0x04, 0x17
        /*001a*/ 	.short	(.L_59 - .L_58)
.L_58:
        /*001c*/ 	.word	0x00000000
        /*0020*/ 	.short	0x0002
        /*0022*/ 	.short	0x000c
        /*0024*/ 	.byte	0x00, 0xf0, 0x11, 0x00


	//----- nvinfo : EIATTR_KPARAM_INFO
	.align		4
.L_59:
        /*0028*/ 	.byte	0x04, 0x17
        /*002a*/ 	.short	(.L_61 - .L_60)
.L_60:
        /*002c*/ 	.word	0x00000000
        /*0030*/ 	.short	0x0001
        /*0032*/ 	.short	0x0008
        /*0034*/ 	.byte	0x00, 0xf0, 0x11, 0x00


	//----- nvinfo : EIATTR_KPARAM_INFO
	.align		4
.L_61:
        /*0038*/ 	.byte	0x04, 0x17
        /*003a*/ 	.short	(.L_63 - .L_62)
.L_62:
        /*003c*/ 	.word	0x00000000
        /*0040*/ 	.short	0x0000
        /*0042*/ 	.short	0x0000
        /*0044*/ 	.byte	0x00, 0xf5, 0x21, 0x00


	//----- nvinfo : EIATTR_SPARSE_MMA_MASK
	.align		4
.L_63:
        /*0048*/ 	.byte	0x03, 0x50
        /*004a*/ 	.short	0x0000


	//----- nvinfo : EIATTR_MAXREG_COUNT
	.align		4
        /*004c*/ 	.byte	0x03, 0x1b
        /*004e*/ 	.short	0x00ff


	//----- nvinfo : EIATTR_MERCURY_ISA_VERSION
	.align		4
        /*0050*/ 	.byte	0x03, 0x5f
        /*0052*/ 	.short	0x0101


	//----- nvinfo : EIATTR_VRC_CTA_INIT_COUNT
	.align		4
        /*0054*/ 	.byte	0x02, 0x4a
	.zero		1
	.zero		1


	//----- nvinfo : EIATTR_EXIT_INSTR_OFFSETS
	.align		4
        /*0058*/ 	.byte	0x04, 0x1c
        /*005a*/ 	.short	(.L_65 - .L_64)


	//   ....[0]....
.L_64:
        /*005c*/ 	.word	0x000000c0


	//   ....[1]....
        /*0060*/ 	.word	0x00000140


	//   ....[2]....
        /*0064*/ 	.word	0x00000170


	//----- nvinfo : EIATTR_CBANK_PARAM_SIZE
	.align		4
.L_65:
        /*0068*/ 	.byte	0x03, 0x19
        /*006a*/ 	.short	0x0014


	//----- nvinfo : EIATTR_PARAM_CBANK
	.align		4
        /*006c*/ 	.byte	0x04, 0x0a
        /*006e*/ 	.short	(.L_67 - .L_66)
	.align		4
.L_66:
        /*0070*/ 	.word	index@(.nv.constant0._Z11ZerosToOnesPfiif)
        /*0074*/ 	.short	0x0380
        /*0076*/ 	.short	0x0014


	//----- nvinfo : EIATTR_SW_WAR
	.align		4
.L_67:
        /*0078*/ 	.byte	0x04, 0x36
        /*007a*/ 	.short	(.L_69 - .L_68)
.L_68:
        /*007c*/ 	.word	0x00000008
.L_69:


//--------------------- .nv.callgraph             --------------------------
	.section	.nv.callgraph,"",@"SHT_CUDA_CALLGRAPH"
	.align	4
	.sectionentsize	8
	.align		4
        /*0000*/ 	.word	0x00000000
	.align		4
        /*0004*/ 	.word	0xffffffff
	.align		4
        /*0008*/ 	.word	0x00000000
	.align		4
        /*000c*/ 	.word	0xfffffffe
	.align		4
        /*0010*/ 	.word	0x00000000
	.align		4
        /*0014*/ 	.word	0xfffffffd
	.align		4
        /*0018*/ 	.word	0x00000000
	.align		4
        /*001c*/ 	.word	0xfffffffc


//--------------------- .text._Z10TileHDenomPfS_iii --------------------------
	.section	.text._Z10TileHDenomPfS_iii,"ax",@progbits
	.align	128
        .global         _Z10TileHDenomPfS_iii
        .type           _Z10TileHDenomPfS_iii,@function
        .size           _Z10TileHDenomPfS_iii,(.L_x_10 - _Z10TileHDenomPfS_iii)
        .other          _Z10TileHDenomPfS_iii,@"STO_CUDA_ENTRY STV_DEFAULT"
_Z10TileHDenomPfS_iii:
.text._Z10TileHDenomPfS_iii:
[----:B------:R-:W-:Y:S01]  /*0000*/  LDC R1, c[0x0][0x37c] ;  /* 0x0000df00ff017b82 */ /* 0x000fe20000000800 */
[----:B------:R-:W0:Y:S07]  /*0010*/  S2R R2, SR_TID.Y ;  /* 0x0000000000027919 */ /* 0x000e2e0000002200 */
[----:B------:R-:W1:Y:S01]  /*0020*/  LDC R0, c[0x0][0x360] ;  /* 0x0000d800ff007b82 */ /* 0x000e620000000800 */
[----:B------:R-:W2:Y:S01]  /*0030*/  LDCU.64 UR6, c[0x0][0x390] ;  /* 0x00007200ff0677ac */ /* 0x000ea20008000a00 */
[----:B------:R-:W1:Y:S06]  /*0040*/  S2R R5, SR_TID.X ;  /* 0x0000000000057919 */ /* 0x000e6c0000002100 */
[----:B------:R-:W0:Y:S08]  /*0050*/  S2UR UR5, SR_CTAID.Y ;  /* 0x00000000000579c3 */ /* 0x000e300000002600 */
[----:B------:R-:W0:Y:S08]  /*0060*/  LDC R3, c[0x0][0x364] ;  /* 0x0000d900ff037b82 */ /* 0x000e300000000800 */
[----:B------:R-:W1:Y:S01]  /*0070*/  S2UR UR4, SR_CTAID.X ;  /* 0x00000000000479c3 */ /* 0x000e620000002500 */
[----:B0-----:R-:W-:-:S05]  /*0080*/  IMAD R3, R3, UR5, R2 ;  /* 0x0000000503037c24 */ /* 0x001fca000f8e0202 */
[----:B--2---:R-:W-:Y:S01]  /*0090*/  ISETP.GE.AND P0, PT, R3, UR7, PT ;  /* 0x0000000703007c0c */ /* 0x004fe2000bf06270 */
[----:B-1----:R-:W-:-:S05]  /*00a0*/  IMAD R0, R0, UR4, R5 ;  /* 0x0000000400007c24 */ /* 0x002fca000f8e0205 */
[----:B------:R-:W-:-:S13]  /*00b0*/  ISETP.GE.OR P0, PT, R0, UR6, P0 ;  /* 0x0000000600007c0c */ /* 0x000fda0008706670 */
[----:B------:R-:W-:Y:S05]  /*00c0*/  @P0 EXIT ;  /* 0x000000000000094d */ /* 0x000fea0003800000 */
[----:B------:R-:W0:Y:S01]  /*00d0*/  LDC R8, c[0x0][0x398] ;  /* 0x0000e600ff087b82 */ /* 0x000e220000000800 */
[----:B------:R-:W-:Y:S01]  /*00e0*/  IMAD R5, R0, UR7, R3 ;  /* 0x0000000700057c24 */ /* 0x000fe2000f8e0203 */
[----:B0-----:R-:W-:-:S13]  /*00f0*/  ISETP.GE.AND P0, PT, R8, 0x1, PT ;  /* 0x000000010800780c */ /* 0x001fda0003f06270 */
[----:B------:R-:W-:Y:S05]  /*0100*/  @!P0 EXIT ;  /* 0x000000000000894d */ /* 0x000fea0003800000 */
[----:B------:R-:W0:Y:S01]  /*0110*/  LDC.64 R2, c[0x0][0x380] ;  /* 0x0000e000ff027b82 */ /* 0x000e220000000a00 */
[----:B------:R-:W1:Y:S01]  /*0120*/  LDCU.64 UR6, c[0x0][0x358] ;  /* 0x00006b00ff0677ac */ /* 0x000e620008000a00 */
[C---:B------:R-:W-:Y:S02]  /*0130*/  ISETP.GE.U32.AND P1, PT, R8.reuse, 0x8, PT ;  /* 0x000000080800780c */ /* 0x040fe40003f26070 */
[----:B------:R-:W-:Y:S01]  /*0140*/  LOP3.LUT R0, R8, 0x7, RZ, 0xc0, !PT ;  /* 0x0000000708007812 */ /* 0x000fe200078ec0ff */
[----:B------:R-:W-:-:S03]  /*0150*/  IMAD.MOV.U32 R4, RZ, RZ, RZ ;  /* 0x000000ffff047224 */ /* 0x000fc600078e00ff */
[----:B------:R-:W-:Y:S01]  /*0160*/  ISETP.NE.AND P0, PT, R0, RZ, PT ;  /* 0x000000ff0000720c */ /* 0x000fe20003f05270 */
[----:B0-----:R-:W-:-:S05]  /*0170*/  IMAD.WIDE R2, R5, 0x4, R2 ;  /* 0x0000000405027825 */ /* 0x001fca00078e0202 */
[----:B-1----:R0:W5:Y:S01]  /*0180*/  LDG.E R7, desc[UR6][R2.64] ;  /* 0x0000000602077981 */ /* 0x002162000c1e1900 */
[----:B------:R-:W-:Y:S01]  /*0190*/  IMAD R5, R5, R8, RZ ;  /* 0x0000000805057224 */ /* 0x000fe200078e02ff */
[----:B------:R-:W-:Y:S06]  /*01a0*/  @!P1 BRA `(.L_x_0) ;  /* 0x0000000000549947 */ /* 0x000fec0003800000 */
[----:B------:R-:W1:Y:S01]  /*01b0*/  LDCU.64 UR4, c[0x0][0x388] ;  /* 0x00007100ff0477ac */ /* 0x000e620008000a00 */
[----:B------:R-:W-:Y:S01]  /*01c0*/  LOP3.LUT R4, R8, 0x7ffffff8, RZ, 0xc0, !PT ;  /* 0x7ffffff808047812 */ /* 0x000fe200078ec0ff */
[----:B------:R-:W-:-:S03]  /*01d0*/  IMAD.MOV.U32 R9, RZ, RZ, R5 ;  /* 0x000000ffff097224 */ /* 0x000fc600078e0005 */
[----:B------:R-:W-:Y:S01]  /*01e0*/  IADD3 R6, PT, PT, -R4, RZ, RZ ;  /* 0x000000ff04067210 */ /* 0x000fe20007ffe1ff */
[----:B-1----:R-:W-:-:S04]  /*01f0*/  UIADD3 UR4, UP0, UPT, UR4, 0x10, URZ ;  /* 0x0000001004047890 */ /* 0x002fc8000ff1e0ff */
[----:B------:R-:W-:-:S12]  /*0200*/  UIADD3.X UR5, UPT, UPT, URZ, UR5, URZ, UP0, !UPT ;  /* 0x00000005ff057290 */ /* 0x000fd800087fe4ff */
.L_x_1:
[----:B------:R-:W-:Y:S01]  /*0210*/  IADD3 R6, PT, PT, R6, 0x8, RZ ;  /* 0x0000000806067810 */ /* 0x000fe20007ffe0ff */
[----:B01----:R-:W-:Y:S02]  /*0220*/  IMAD.U32 R2, RZ, RZ, UR4 ;  /* 0x00000004ff027e24 */ /* 0x003fe4000f8e00ff */
[----:B------:R-:W-:Y:S01]  /*0230*/  IMAD.U32 R3, RZ, RZ, UR5 ;  /* 0x00000005ff037e24 */ /* 0x000fe2000f8e00ff */
[----:B------:R-:W-:Y:S01]  /*0240*/  ISETP.NE.AND P1, PT, R6, RZ, PT ;  /* 0x000000ff0600720c */ /* 0x000fe20003f25270 */
[----:B------:R-:W-:-:S04]  /*0250*/  IMAD.WIDE R2, R9, 0x4, R2 ;  /* 0x0000000409027825 */ /* 0x000fc800078e0202 */
[----:B------:R-:W-:Y:S01]  /*0260*/  VIADD R9, R9, 0x8 ;  /* 0x0000000809097836 */ /* 0x000fe20000000000 */
[----:B-----5:R1:W-:Y:S04]  /*0270*/  STG.E desc[UR6][R2.64+-0x10], R7 ;  /* 0xfffff00702007986 */ /* 0x0203e8000c101906 */
[----:B------:R1:W-:Y:S04]  /*0280*/  STG.E desc[UR6][R2.64+-0xc], R7 ;  /* 0xfffff40702007986 */ /* 0x0003e8000c101906 */
[----:B------:R1:W-:Y:S04]  /*0290*/  STG.E desc[UR6][R2.64+-0x8], R7 ;  /* 0xfffff80702007986 */ /* 0x0003e8000c101906 */
[----:B------:R1:W-:Y:S04]  /*02a0*/  STG.E desc[UR6][R2.64+-0x4], R7 ;  /* 0xfffffc0702007986 */ /* 0x0003e8000c101906 */
[----:B------:R1:W-:Y:S04]  /*02b0*/  STG.E desc[UR6][R2.64], R7 ;  /* 0x0000000702007986 */ /* 0x0003e8000c101906 */
[----:B------:R1:W-:Y:S04]  /*02c0*/  STG.E desc[UR6][R2.64+0x4], R7 ;  /* 0x0000040702007986 */ /* 0x0003e8000c101906 */
[----:B------:R1:W-:Y:S04]  /*02d0*/  STG.E desc[UR6][R2.64+0x8], R7 ;  /* 0x0000080702007986 */ /* 0x0003e8000c101906 */
[----:B------:R1:W-:Y:S01]  /*02e0*/  STG.E desc[UR6][R2.64+0xc], R7 ;  /* 0x00000c0702007986 */ /* 0x0003e2000c101906 */
[----:B------:R-:W-:Y:S05]  /*02f0*/  @P1 BRA `(.L_x_1) ;  /* 0xfffffffc00c41947 */ /* 0x000fea000383ffff */
.L_x_0:
[----:B------:R-:W-:Y:S05]  /*0300*/  @!P0 EXIT ;  /* 0x000000000000894d */ /* 0x000fea0003800000 */
[----:B------:R-:W-:Y:S02]  /*0310*/  ISETP.GE.U32.AND P0, PT, R0, 0x4, PT ;  /* 0x000000040000780c */ /* 0x000fe40003f06070 */
[----:B------:R-:W-:-:S04]  /*0320*/  LOP3.LUT R6, R8, 0x3, RZ, 0xc0, !PT ;  /* 0x0000000308067812 */ /* 0x000fc800078ec0ff */
[----:B------:R-:W-:-:S07]  /*0330*/  ISETP.NE.AND P1, PT, R6, RZ, PT ;  /* 0x000000ff0600720c */ /* 0x000fce0003f25270 */
[----:B------:R-:W-:Y:S06]  /*0340*/  @!P0 BRA `(.L_x_2) ;  /* 0x0000000000208947 */ /* 0x000fec0003800000 */
[----:B01----:R-:W0:Y:S01]  /*0350*/  LDC.64 R2, c[0x0][0x388] ;  /* 0x0000e200ff027b82 */ /* 0x003e220000000a00 */
[----:B------:R-:W-:Y:S01]  /*0360*/  IADD3 R9, PT, PT, R5, R4, RZ ;  /* 0x0000000405097210 */ /* 0x000fe20007ffe0ff */
[----:B------:R-:W-:-:S04]  /*0370*/  VIADD R4, R4, 0x4 ;  /* 0x0000000404047836 */ /* 0x000fc80000000000 */
[----:B0-----:R-:W-:-:S05]  /*0380*/  IMAD.WIDE R2, R9, 0x4, R2 ;  /* 0x0000000409027825 */ /* 0x001fca00078e0202 */
[----:B-----5:R2:W-:Y:S04]  /*0390*/  STG.E desc[UR6][R2.64], R7 ;  /* 0x0000000702007986 */ /* 0x0205e8000c101906 */
[----:B------:R2:W-:Y:S04]  /*03a0*/  STG.E desc[UR6][R2.64+0x4], R7 ;  /* 0x0000040702007986 */ /* 0x0005e8000c101906 */
[----:B------:R2:W-:Y:S04]  /*03b0*/  STG.E desc[UR6][R2.64+0x8], R7 ;  /* 0x0000080702007986 */ /* 0x0005e8000c101906 */
[----:B------:R2:W-:Y:S02]  /*03c0*/  STG.E desc[UR6][R2.64+0xc], R7 ;  /* 0x00000c0702007986 */ /* 0x0005e4000c101906 */
.L_x_2:
[----:B------:R-:W-:Y:S05]  /*03d0*/  @!P1 EXIT ;  /* 0x000000000000994d */ /* 0x000fea0003800000 */
[----:B------:R-:W-:Y:S02]  /*03e0*/  ISETP.NE.AND P0, PT, R6, 0x1, PT ;  /* 0x000000010600780c */ /* 0x000fe40003f05270 */
[----:B------:R-:W-:-:S04]  /*03f0*/  LOP3.LUT R0, R8, 0x1, RZ, 0xc0, !PT ;  /* 0x0000000108007812 */ /* 0x000fc800078ec0ff */
[----:B------:R-:W-:-:S07]  /*0400*/  ISETP.NE.U32.AND P1, PT, R0, 0x1, PT ;  /* 0x000000010000780c */ /* 0x000fce0003f25070 */
[----:B012---:R-:W0:Y:S01]  /*0410*/  @P0 LDC.64 R2, c[0x0][0x388] ;  /* 0x0000e200ff020b82 */ /* 0x007e220000000a00 */
[----:B------:R-:W-:-:S05]  /*0420*/  @P0 IADD3 R9, PT, PT, R5, R4, RZ ;  /* 0x0000000405090210 */ /* 0x000fca0007ffe0ff */
[----:B0-----:R-:W-:-:S05]  /*0430*/  @P0 IMAD.WIDE R2, R9, 0x4, R2 ;  /* 0x0000000409020825 */ /* 0x001fca00078e0202 */
[----:B-----5:R0:W-:Y:S04]  /*0440*/  @P0 STG.E desc[UR6][R2.64], R7 ;  /* 0x0000000702000986 */ /* 0x0201e8000c101906 */
[----:B------:R0:W-:Y:S01]  /*0450*/  @P0 STG.E desc[UR6][R2.64+0x4], R7 ;  /* 0x0000040702000986 */ /* 0x0001e2000c101906 */
[----:B------:R-:W-:Y:S05]  /*0460*/  @P1 EXIT ;  /* 0x000000000000194d */ /* 0x000fea0003800000 */
[----:B0-----:R-:W0:Y:S01]  /*0470*/  LDC.64 R2, c[0x0][0x388] ;  /* 0x0000e200ff027b82 */ /* 0x001e220000000a00 */
[----:B------:R-:W-:-:S05]  /*0480*/  @P0 VIADD R4, R4, 0x2 ;  /* 0x0000000204040836 */ /* 0x000fca0000000000 */
[----:B------:R-:W-:-:S05]  /*0490*/  IADD3 R5, PT, PT, R5, R4, RZ ;  /* 0x0000000405057210 */ /* 0x000fca0007ffe0ff */
[----:B0-----:R-:W-:-:S05]  /*04a0*/  IMAD.WIDE R2, R5, 0x4, R2 ;  /* 0x0000000405027825 */ /* 0x001fca00078e0202 */
[----:B------:R-:W-:Y:S01]  /*04b0*/  STG.E desc[UR6][R2.64], R7 ;  /* 0x0000000702007986 */ /* 0x000fe2000c101906 */
[----:B------:R-:W-:Y:S05]  /*04c0*/  EXIT ;  /* 0x000000000000794d */ /* 0x000fea0003800000 */
.L_x_3:
[----:B------:R-:W-:-:S00]  /*04d0*/  BRA `(.L_x_3) ;  /* 0xfffffffc00fc7947 */ /* 0x000fc0000383ffff */
[----:B------:R-:W-:-:S00]  /*04e0*/  NOP ;  /* 0x0000000000007918 */ /* 0x000fc00000000000 */
        /* <DEDUP_REMOVED lines=9> */
.L_x_10:


//--------------------- .text._Z10TileWDenomPfS_iii --------------------------
	.section	.text._Z10TileWDenomPfS_iii,"ax",@progbits
	.align	128
        .global         _Z10TileWDenomPfS_iii
        .type           _Z10TileWDenomPfS_iii,@function
        .size           _Z10TileWDenomPfS_iii,(.L_x_11 - _Z10TileWDenomPfS_iii)
        .other          _Z10TileWDenomPfS_iii,@"STO_CUDA_ENTRY STV_DEFAULT"
_Z10TileWDenomPfS_iii:
.text._Z10TileWDenomPfS_iii:
[----:B------:R-:W-:Y:S01]  /*0000*/  LDC R1, c[0x0][0x37c] ;  /* 0x0000df00ff017b82 */ /* 0x000fe20000000800 */
[----:B------:R-:W0:Y:S07]  /*0010*/  S2R R4, SR_TID.Y ;  /* 0x0000000000047919 */ /* 0x000e2e0000002200 */
[----:B------:R-:W1:Y:S01]  /*0020*/  S2UR UR4, SR_CTAID.Y ;  /* 0x00000000000479c3 */ /* 0x000e620000002600 */
[----:B------:R-:W2:Y:S01]  /*0030*/  LDCU UR7, c[0x0][0x390] ;  /* 0x00007200ff0777ac */ /* 0x000ea20008000800 */
[----:B------:R-:W3:Y:S06]  /*0040*/  S2R R3, SR_TID.X ;  /* 0x0000000000037919 */ /* 0x000eec0000002100 */
[----:B------:R-:W3:Y:S01]  /*0050*/  LDC R18, c[0x0][0x360] ;  /* 0x0000d800ff127b82 */ /* 0x000ee20000000800 */
[----:B------:R-:W1:Y:S07]  /*0060*/  LDCU UR5, c[0x0][0x364] ;  /* 0x00006c80ff0577ac */ /* 0x000e6e0008000800 */
[----:B------:R-:W3:Y:S08]  /*0070*/  S2UR UR6, SR_CTAID.X ;  /* 0x00000000000679c3 */ /* 0x000ef00000002500 */
[----:B------:R-:W4:Y:S01]  /*0080*/  LDC R19, c[0x0][0x398] ;  /* 0x0000e600ff137b82 */ /* 0x000f220000000800 */
[----:B-1----:R-:W-:-:S06]  /*0090*/  UIMAD UR4, UR4, UR5, URZ ;  /* 0x00000005040472a4 */ /* 0x002fcc000f8e02ff */
[----:B0-----:R-:W-:Y:S01]  /*00a0*/  IADD3 R0, PT, PT, R4, UR4, RZ ;  /* 0x0000000404007c10 */ /* 0x001fe2000fffe0ff */
[----:B---3--:R-:W-:-:S03]  /*00b0*/  IMAD R18, R18, UR6, R3 ;  /* 0x0000000612127c24 */ /* 0x008fc6000f8e0203 */
[----:B----4-:R-:W-:-:S04]  /*00c0*/  ISETP.GE.AND P0, PT, R0, R19, PT ;  /* 0x000000130000720c */ /* 0x010fc80003f06270 */
[----:B--2---:R-:W-:-:S13]  /*00d0*/  ISETP.GE.OR P0, PT, R18, UR7, P0 ;  /* 0x0000000712007c0c */ /* 0x004fda0008706670 */
[----:B------:R-:W-:Y:S05]  /*00e0*/  @P0 EXIT ;  /* 0x000000000000094d */ /* 0x000fea0003800000 */
[----:B------:R-:W0:Y:S08]  /*00f0*/  LDC R21, c[0x0][0x394] ;  /* 0x0000e500ff157b82 */ /* 0x000e300000000800 */
[----:B------:R-:W1:Y:S01]  /*0100*/  LDC.64 R2, c[0x0][0x380] ;  /* 0x0000e000ff027b82 */ /* 0x000e620000000a00 */
[----:B0-----:R-:W-:-:S13]  /*0110*/  ISETP.GE.AND P0, PT, R21, 0x1, PT ;  /* 0x000000011500780c */ /* 0x001fda0003f06270 */
[----:B-1----:R-:W-:Y:S05]  /*0120*/  @!P0 EXIT ;  /* 0x000000000000894d */ /* 0x002fea0003800000 */
[----:B------:R-:W0:Y:S01]  /*0130*/  LDCU.64 UR6, c[0x0][0x358] ;  /* 0x00006b00ff0677ac */ /* 0x000e220008000a00 */
[----:B------:R-:W-:Y:S01]  /*0140*/  ISETP.GE.U32.AND P1, PT, R21, 0x8, PT ;  /* 0x000000081500780c */ /* 0x000fe20003f26070 */
[----:B------:R-:W-:-:S04]  /*0150*/  IMAD R5, R18, R19, R0 ;  /* 0x0000001312057224 */ /* 0x000fc800078e0200 */
[----:B------:R-:W-:Y:S01]  /*0160*/  IMAD.WIDE R2, R5, 0x4, R2 ;  /* 0x0000000405027825 */ /* 0x000fe200078e0202 */
[----:B------:R-:W-:-:S03]  /*0170*/  LOP3.LUT R22, R21, 0x7, RZ, 0xc0, !PT ;  /* 0x0000000715167812 */ /* 0x000fc600078ec0ff */
[----:B------:R-:W-:Y:S01]  /*0180*/  HFMA2 R20, -RZ, RZ, 0, 0 ;  /* 0x00000000ff147431 */ /* 0x000fe200000001ff */
[----:B------:R-:W-:Y:S01]  /*0190*/  ISETP.NE.AND P0, PT, R22, RZ, PT ;  /* 0x000000ff1600720c */ /* 0x000fe20003f05270 */
[----:B0-----:R0:W5:Y:S02]  /*01a0*/  LDG.E R23, desc[UR6][R2.64] ;  /* 0x0000000602177981 */ /* 0x001164000c1e1900 */
[----:B------:R-:W-:Y:S10]  /*01b0*/  @!P1 BRA `(.L_x_4) ;  /* 0x0000000000689947 */ /* 0x000ff40003800000 */
[----:B0-----:R-:W0:Y:S01]  /*01c0*/  LDC.64 R2, c[0x0][0x388] ;  /* 0x0000e200ff027b82 */ /* 0x001e220000000a00 */
[----:B------:R-:W-:Y:S01]  /*01d0*/  IMAD R5, R19, R21, RZ ;  /* 0x0000001513057224 */ /* 0x000fe200078e02ff */
[----:B------:R-:W-:-:S03]  /*01e0*/  LOP3.LUT R20, R21, 0x7ffffff8, RZ, 0xc0, !PT ;  /* 0x7ffffff815147812 */ /* 0x000fc600078ec0ff */
[----:B------:R-:W-:Y:S01]  /*01f0*/  IMAD R5, R18, R5, R4 ;  /* 0x0000000512057224 */ /* 0x000fe200078e0204 */
[----:B------:R-:W-:-:S04]  /*0200*/  IADD3 R26, PT, PT, -R20, RZ, RZ ;  /* 0x000000ff141a7210 */ /* 0x000fc80007ffe1ff */
[----:B------:R-:W-:-:S07]  /*0210*/  IADD3 R27, PT, PT, R5, UR4, RZ ;  /* 0x00000004051b7c10 */ /* 0x000fce000fffe0ff */
.L_x_5:
[----:B01----:R-:W-:Y:S01]  /*0220*/  IMAD.WIDE R12, R27, 0x4, R2 ;  /* 0x000000041b0c7825 */ /* 0x003fe200078e0202 */
[----:B------:R-:W-:Y:S02]  /*0230*/  IADD3 R26, PT, PT, R26, 0x8, RZ ;  /* 0x000000081a1a7810 */ /* 0x000fe40007ffe0ff */
[C---:B------:R-:W-:Y:S02]  /*0240*/  LEA R27, R19.reuse, R27, 0x3 ;  /* 0x0000001b131b7211 */ /* 0x040fe400078e18ff */
[----:B------:R-:W-:Y:S01]  /*0250*/  ISETP.NE.AND P1, PT, R26, RZ, PT ;  /* 0x000000ff1a00720c */ /* 0x000fe20003f25270 */
[C---:B------:R-:W-:Y:S01]  /*0260*/  IMAD.WIDE R14, R19.reuse, 0x4, R12 ;  /* 0x00000004130e7825 */ /* 0x040fe200078e020c */
[----:B-----5:R1:W-:Y:S04]  /*0270*/  STG.E desc[UR6][R12.64], R23 ;  /* 0x000000170c007986 */ /* 0x0203e8000c101906 */
[----:B------:R1:W-:Y:S01]  /*0280*/  STG.E desc[UR6][R14.64], R23 ;  /* 0x000000170e007986 */ /* 0x0003e2000c101906 */
[----:B------:R-:W-:-:S05]  /*0290*/  IMAD.WIDE R16, R19, 0x4, R14 ;  /* 0x0000000413107825 */ /* 0x000fca00078e020e */
        /* <DEDUP_REMOVED lines=11> */
[----:B------:R-:W-:Y:S05]  /*0350*/  @P1 BRA `(.L_x_5) ;  /* 0xfffffffc00b01947 */ /* 0x000fea000383ffff */
.L_x_4:
[----:B------:R-:W-:Y:S05]  /*0360*/  @!P0 EXIT ;  /* 0x000000000000894d */ /* 0x000fea0003800000 */
[----:B------:R-:W-:Y:S02]  /*0370*/  ISETP.GE.U32.AND P0, PT, R22, 0x4, PT ;  /* 0x000000041600780c */ /* 0x000fe40003f06070 */
[----:B-1----:R-:W-:-:S04]  /*0380*/  LOP3.LUT R10, R21, 0x3, RZ, 0xc0, !PT ;  /* 0x00000003150a7812 */ /* 0x002fc800078ec0ff */
[----:B------:R-:W-:-:S07]  /*0390*/  ISETP.NE.AND P1, PT, R10, RZ, PT ;  /* 0x000000ff0a00720c */ /* 0x000fce0003f25270 */
[----:B------:R-:W-:Y:S06]  /*03a0*/  @!P0 BRA `(.L_x_6) ;  /* 0x0000000000308947 */ /* 0x000fec0003800000 */
[----:B0-----:R-:W0:Y:S01]  /*03b0*/  LDC.64 R2, c[0x0][0x388] ;  /* 0x0000e200ff027b82 */ /* 0x001e220000000a00 */
[----:B------:R-:W-:Y:S01]  /*03c0*/  IMAD R4, R18, R21, R20 ;  /* 0x0000001512047224 */ /* 0x000fe200078e0214 */
[----:B------:R-:W-:-:S03]  /*03d0*/  IADD3 R20, PT, PT, R20, 0x4, RZ ;  /* 0x0000000414147810 */ /* 0x000fc60007ffe0ff */
[----:B------:R-:W-:-:S04]  /*03e0*/  IMAD R5, R4, R19, R0 ;  /* 0x0000001304057224 */ /* 0x000fc800078e0200 */
[----:B0-----:R-:W-:-:S05]  /*03f0*/  IMAD.WIDE R2, R5, 0x4, R2 ;  /* 0x0000000405027825 */ /* 0x001fca00078e0202 */
[----:B-----5:R1:W-:Y:S01]  /*0400*/  STG.E desc[UR6][R2.64], R23 ;  /* 0x0000001702007986 */ /* 0x0203e2000c101906 */
[----:B------:R-:W-:-:S05]  /*0410*/  IMAD.WIDE R4, R19, 0x4, R2 ;  /* 0x0000000413047825 */ /* 0x000fca00078e0202 */
[----:B------:R1:W-:Y:S01]  /*0420*/  STG.E desc[UR6][R4.64], R23 ;  /* 0x0000001704007986 */ /* 0x0003e2000c101906 */
[----:B------:R-:W-:-:S05]  /*0430*/  IMAD.WIDE R6, R19, 0x4, R4 ;  /* 0x0000000413067825 */ /* 0x000fca00078e0204 */
[----:B------:R1:W-:Y:S01]  /*0440*/  STG.E desc[UR6][R6.64], R23 ;  /* 0x0000001706007986 */ /* 0x0003e2000c101906 */
[----:B------:R-:W-:-:S05]  /*0450*/  IMAD.WIDE R8, R19, 0x4, R6 ;  /* 0x0000000413087825 */ /* 0x000fca00078e0206 */
[----:B------:R1:W-:Y:S02]  /*0460*/  STG.E desc[UR6][R8.64], R23 ;  /* 0x0000001708007986 */ /* 0x0003e4000c101906 */
.L_x_6:
[----:B------:R-:W-:Y:S05]  /*0470*/  @!P1 EXIT ;  /* 0x000000000000994d */ /* 0x000fea0003800000 */
[----:B------:R-:W-:Y:S02]  /*0480*/  ISETP.NE.AND P0, PT, R10, 0x1, PT ;  /* 0x000000010a00780c */ /* 0x000fe40003f05270 */
[----:B01----:R-:W-:-:S04]  /*0490*/  LOP3.LUT R2, R21, 0x1, RZ, 0xc0, !PT ;  /* 0x0000000115027812 */ /* 0x003fc800078ec0ff */
[----:B------:R-:W-:-:S07]  /*04a0*/  ISETP.NE.U32.AND P1, PT, R2, 0x1, PT ;  /* 0x000000010200780c */ /* 0x000fce0003f25070 */
[----:B------:R-:W-:Y:S06]  /*04b0*/  @!P0 BRA `(.L_x_7) ;  /* 0x0000000000208947 */ /* 0x000fec0003800000 */
[----:B------:R-:W0:Y:S01]  /*04c0*/  LDC.64 R2, c[0x0][0x388] ;  /* 0x0000e200ff027b82 */ /* 0x000e220000000a00 */
[----:B------:R-:W-:Y:S01]  /*04d0*/  IMAD R4, R18, R21, R20 ;  /* 0x0000001512047224 */ /* 0x000fe200078e0214 */
[----:B------:R-:W-:-:S03]  /*04e0*/  IADD3 R20, PT, PT, R20, 0x2, RZ ;  /* 0x0000000214147810 */ /* 0x000fc60007ffe0ff */
[----:B------:R-:W-:-:S04]  /*04f0*/  IMAD R5, R4, R19, R0 ;  /* 0x0000001304057224 */ /* 0x000fc800078e0200 */
[----:B0-----:R-:W-:-:S05]  /*0500*/  IMAD.WIDE R2, R5, 0x4, R2 ;  /* 0x0000000405027825 */ /* 0x001fca00078e0202 */
[----:B-----5:R0:W-:Y:S01]  /*0510*/  STG.E desc[UR6][R2.64], R23 ;  /* 0x0000001702007986 */ /* 0x0201e2000c101906 */
[----:B------:R-:W-:-:S05]  /*0520*/  IMAD.WIDE R4, R19, 0x4, R2 ;  /* 0x0000000413047825 */ /* 0x000fca00078e0202 */
[----:B------:R0:W-:Y:S02]  /*0530*/  STG.E desc[UR6][R4.64], R23 ;  /* 0x0000001704007986 */ /* 0x0001e4000c101906 */
.L_x_7:
[----:B------:R-:W-:Y:S05]  /*0540*/  @P1 EXIT ;  /* 0x000000000000194d */ /* 0x000fea0003800000 */
[----:B0-----:R-:W0:Y:S01]  /*0550*/  LDC.64 R2, c[0x0][0x388] ;  /* 0x0000e200ff027b82 */ /* 0x001e220000000a00 */
[----:B------:R-:W-:-:S04]  /*0560*/  IMAD R18, R18, R21, R20 ;  /* 0x0000001512127224 */ /* 0x000fc800078e0214 */
[----:B------:R-:W-:-:S04]  /*0570*/  IMAD R19, R18, R19, R0 ;  /* 0x0000001312137224 */ /* 0x000fc800078e0200 */
[----:B0-----:R-:W-:-:S05]  /*0580*/  IMAD.WIDE R2, R19, 0x4, R2 ;  /* 0x0000000413027825 */ /* 0x001fca00078e0202 */
[----:B-----5:R-:W-:Y:S01]  /*0590*/  STG.E desc[UR6][R2.64], R23 ;  /* 0x0000001702007986 */ /* 0x020fe2000c101906 */
[----:B------:R-:W-:Y:S05]  /*05a0*/  EXIT ;  /* 0x000000000000794d */ /* 0x000fea0003800000 */
.L_x_8:
        /* <DEDUP_REMOVED lines=13> */
.L_x_11:


//--------------------- .text._Z11ZerosToOnesPfiif --------------------------
	.section	.text._Z11ZerosToOnesPfiif,"ax",@progbits
	.align	128
        .global         _Z11ZerosToOnesPfiif
        .type           _Z11ZerosToOnesPfiif,@function
        .size           _Z11ZerosToOnesPfiif,(.L_x_12 - _Z11ZerosToOnesPfiif)
        .other          _Z11ZerosToOnesPfiif,@"STO_CUDA_ENTRY STV_DEFAULT"
_Z11ZerosToOnesPfiif:
.text._Z11ZerosToOnesPfiif:
        /* <DEDUP_REMOVED lines=13> */
[----:B------:R-:W0:Y:S01]  /*00d0*/  LDC.64 R2, c[0x0][0x380] ;  /* 0x0000e000ff027b82 */ /* 0x000e220000000a00 */
[----:B------:R-:W1:Y:S01]  /*00e0*/  LDCU.64 UR4, c[0x0][0x358] ;  /* 0x00006b00ff0477ac */ /* 0x000e620008000a00 */
[----:B------:R-:W-:Y:S01]  /*00f0*/  IMAD R5, R0, UR7, R5 ;  /* 0x0000000700057c24 */ /* 0x000fe2000f8e0205 */
[----:B------:R-:W2:Y:S03]  /*0100*/  LDCU UR6, c[0x0][0x390] ;  /* 0x00007200ff0677ac */ /* 0x000ea60008000800 */
[----:B0-----:R-:W-:-:S05]  /*0110*/  IMAD.WIDE R2, R5, 0x4, R2 ;  /* 0x0000000405027825 */ /* 0x001fca00078e0202 */
[----:B-1----:R-:W2:Y:S02]  /*0120*/  LDG.E R0, desc[UR4][R2.64] ;  /* 0x0000000402007981 */ /* 0x002ea4000c1e1900 */
[----:B--2---:R-:W-:-:S13]  /*0130*/  FSETP.GEU.AND P0, PT, R0, UR6, PT ;  /* 0x0000000600007c0b */ /* 0x004fda000bf0e000 */
[----:B------:R-:W-:Y:S05]  /*0140*/  @P0 EXIT ;  /* 0x000000000000094d */ /* 0x000fea0003800000 */
[----:B------:R-:W-:-:S05]  /*0150*/  HFMA2 R5, -RZ, RZ, 1.875, 0 ;  /* 0x3f800000ff057431 */ /* 0x000fca00000001ff */
[----:B------:R-:W-:Y:S01]  /*0160*/  STG.E desc[UR4][R2.64], R5 ;  /* 0x0000000502007986 */ /* 0x000fe2000c101904 */
[----:B------:R-:W-:Y:S05]  /*0170*/  EXIT ;  /* 0x000000000000794d */ /* 0x000fea0003800000 */
.L_x_9:
        /* <DEDUP_REMOVED lines=16> */
.L_x_12:


//--------------------- .nv.shared.reserved.0     --------------------------
	.section	.nv.shared.reserved.0,"aw",@nobits
	.weak		__nv_reservedSMEM_offset_0_alias
	.size		__nv_reservedSMEM_offset_0_alias, 0, 64
	.other		__nv_reservedSMEM_offset_0_alias,@"STO_CUDA_RESERVED_SHARED STV_DEFAULT"
__nv_reservedSMEM_offset_0_alias:
	.zero		0
	.zero		64


//--------------------- .nv.constant0._Z10TileHDenomPfS_iii --------------------------
	.section	.nv.constant0._Z10TileHDenomPfS_iii,"a",@progbits
	.sectionflags	@""
	.align	4
.nv.constant0._Z10TileHDenomPfS_iii:
	.zero		924


//--------------------- .nv.constant0._Z10TileWDenomPfS_iii --------------------------
	.section	.nv.constant0._Z10TileWDenomPfS_iii,"a",@progbits
	.sectionflags	@""
	.align	4
.nv.constant0._Z10TileWDenomPfS_iii:
	.zero		924


//--------------------- .nv.constant0._Z11ZerosToOnesPfiif --------------------------
	.section	.nv.constant0._Z11ZerosToOnesPfiif,"a",@progbits
	.sectionflags	@""
	.align	4
.nv.constant0._Z11ZerosToOnesPfiif:
	.zero		916


//--------------------- SYMBOLS --------------------------

	.type		.nv.reservedSmem.offset0,@object
	.size		.nv.reservedSmem.offset0,0x4
